.version 6.5
.target sm_30
.address_size 64

.visible .entry vote_ballot(
	.param .u64 input,
	.param .u64 output
)
{
	.reg .u64 	    in_addr;
    .reg .u64 	    out_addr;
    .reg .u32 	    temp1;
    .reg .u32 	    temp2;
    .reg .u32 	    temp3;
    .reg .u32 	    temp4;

    ld.param.u64 	out_addr, [output];

    vote.sync.ballot.b32 temp1, 1, 1;
    vote.sync.ballot.b32 temp2, 0, 0xffffff;
    vote.sync.ballot.b32 temp3, 1, 2;
    vote.sync.ballot.b32 temp4, 1, 3;

    st.u32          [out_addr+0], temp1;
    st.u32          [out_addr+4], temp2;
    st.u32          [out_addr+8], temp3;
    st.u32          [out_addr+12], temp4;
	ret;
}


// ===== COMPILED SASS (sm_100) =====

	.target	sm_100

	.elftype	@"ET_EXEC"


//--------------------- .note.nv.tkinfo           --------------------------
	.section	.note.nv.tkinfo,"",@"SHT_NOTE"
	.sectionflags	@"SHF_NOTE_NV_TKINFO"
	.tkinfo
        /*0018*/ 	.word	0x00000002
        /*0030*/ 	.string	""
        /*0030*/ 	.string	"ptxas"
        /*0030*/ 	.string	"Cuda compilation tools, release 13.0, V13.0.88"
        /*0030*/ 	.string	"Build cuda_13.0.r13.0/compiler.36424714_0"
        /*0030*/ 	.string	"-arch sm_100 "



//--------------------- .note.nv.cuinfo           --------------------------
	.section	.note.nv.cuinfo,"",@"SHT_NOTE"
	.sectionflags	@"SHF_NOTE_NV_CUINFO"
        /*0018*/ 	.short	0x0002
        /*001a*/ 	.short	0x001e
        /*001c*/ 	.short	0x0082
	.zero		2


//--------------------- .nv.info                  --------------------------
	.section	.nv.info,"",@"SHT_CUDA_INFO"
	.align	4


	//----- nvinfo : EIATTR_REGCOUNT
	.align		4
        /*0000*/ 	.byte	0x04, 0x2f
        /*0002*/ 	.short	(.L_1 - .L_0)
	.align		4
.L_0:
        /*0004*/ 	.word	index@(vote_ballot)
        /*0008*/ 	.word	0x0000000e


	//----- nvinfo : EIATTR_FRAME_SIZE
	.align		4
.L_1:
        /*000c*/ 	.byte	0x04, 0x11
        /*000e*/ 	.short	(.L_3 - .L_2)
	.align		4
.L_2:
        /*0010*/ 	.word	index@(vote_ballot)
        /*0014*/ 	.word	0x00000000


	//----- nvinfo : EIATTR_MIN_STACK_SIZE
	.align		4
.L_3:
        /*0018*/ 	.byte	0x04, 0x12
        /*001a*/ 	.short	(.L_5 - .L_4)
	.align		4
.L_4:
        /*001c*/ 	.word	index@(vote_ballot)
        /*0020*/ 	.word	0x00000000
.L_5:


//--------------------- .nv.compat                --------------------------
	.section	.nv.compat,"",@"SHT_CUDA_COMPAT_INFO"
	.align	4
        /*0000*/ 	.byte	0x02, 0x09, 0x00, 0x00, 0x02, 0x02, 0x01, 0x00, 0x02, 0x05, 0x05, 0x00, 0x03, 0x07, 0x01, 0x01
        /*0010*/ 	.byte	0x02, 0x03, 0x00, 0x00, 0x02, 0x06, 0x01, 0x00, 0x04, 0x0b, 0x08, 0x00, 0x09, 0x00, 0x00, 0x00
        /*0020*/ 	.byte	0x00, 0x00, 0x00, 0x00


//--------------------- .nv.info.vote_ballot      --------------------------
	.section	.nv.info.vote_ballot,"",@"SHT_CUDA_INFO"
	.sectionflags	@""
	.align	4


	//----- nvinfo : EIATTR_CUDA_API_VERSION
	.align		4
        /*0000*/ 	.byte	0x04, 0x37
        /*0002*/ 	.short	(.L_7 - .L_6)
.L_6:
        /*0004*/ 	.word	0x00000082


	//----- nvinfo : EIATTR_KPARAM_INFO
	.align		4
.L_7:
        /*0008*/ 	.byte	0x04, 0x17
        /*000a*/ 	.short	(.L_9 - .L_8)
.L_8:
        /*000c*/ 	.word	0x00000000
        /*0010*/ 	.short	0x0001
        /*0012*/ 	.short	0x0008
        /*0014*/ 	.byte	0x00, 0xf0, 0x21, 0x00


	//----- nvinfo : EIATTR_KPARAM_INFO
	.align		4
.L_9:
        /*0018*/ 	.byte	0x04, 0x17
        /*001a*/ 	.short	(.L_11 - .L_10)
.L_10:
        /*001c*/ 	.word	0x00000000
        /*0020*/ 	.short	0x0000
        /*0022*/ 	.short	0x0000
        /*0024*/ 	.byte	0x00, 0xf0, 0x21, 0x00


	//----- nvinfo : EIATTR_SPARSE_MMA_MASK
	.align		4
.L_11:
        /*0028*/ 	.byte	0x03, 0x50
        /*002a*/ 	.short	0x0000


	//----- nvinfo : EIATTR_MAXREG_COUNT
	.align		4
        /*002c*/ 	.byte	0x03, 0x1b
        /*002e*/ 	.short	0x00ff


	//----- nvinfo : EIATTR_MERCURY_ISA_VERSION
	.align		4
        /*0030*/ 	.byte	0x03, 0x5f
        /*0032*/ 	.short	0x0101


	//----- nvinfo : EIATTR_COOP_GROUP_MASK_REGIDS
	.align		4
        /*0034*/ 	.byte	0x04, 0x29
        /*0036*/ 	.short	(.L_13 - .L_12)


	//   ....[0]....
.L_12:
        /*0038*/ 	.word	0x05000005


	//   ....[1]....
        /*003c*/ 	.word	0x05000007


	//   ....[2]....
        /*0040*/ 	.word	0x05000009


	//   ....[3]....
        /*0044*/ 	.word	0x0500000b


	//----- nvinfo : EIATTR_COOP_GROUP_INSTR_OFFSETS
	.align		4
.L_13:
        /*0048*/ 	.byte	0x04, 0x28
        /*004a*/ 	.short	(.L_15 - .L_14)


	//   ....[0]....
.L_14:
        /*004c*/ 	.word	0x00000060


	//   ....[1]....
        /*0050*/ 	.word	0x00000080


	//   ....[2]....
        /*0054*/ 	.word	0x00000090


	//   ....[3]....
        /*0058*/ 	.word	0x000000a0


	//----- nvinfo : EIATTR_VRC_CTA_INIT_COUNT
	.align		4
.L_15:
        /*005c*/ 	.byte	0x02, 0x4a
	.zero		1
	.zero		1


	//----- nvinfo : EIATTR_EXIT_INSTR_OFFSETS
	.align		4
        /*0060*/ 	.byte	0x04, 0x1c
        /*0062*/ 	.short	(.L_17 - .L_16)


	//   ....[0]....
.L_16:
        /*0064*/ 	.word	0x000000f0


	//----- nvinfo : EIATTR_CBANK_PARAM_SIZE
	.align		4
.L_17:
        /*0068*/ 	.byte	0x03, 0x19
        /*006a*/ 	.short	0x0010


	//----- nvinfo : EIATTR_PARAM_CBANK
	.align		4
        /*006c*/ 	.byte	0x04, 0x0a
        /*006e*/ 	.short	(.L_19 - .L_18)
	.align		4
.L_18:
        /*0070*/ 	.word	index@(.nv.constant0.vote_ballot)
        /*0074*/ 	.short	0x0380
        /*0076*/ 	.short	0x0010


	//----- nvinfo : EIATTR_SW_WAR
	.align		4
.L_19:
        /*0078*/ 	.byte	0x04, 0x36
        /*007a*/ 	.short	(.L_21 - .L_20)
.L_20:
        /*007c*/ 	.word	0x00000008
.L_21:


//--------------------- .nv.callgraph             --------------------------
	.section	.nv.callgraph,"",@"SHT_CUDA_CALLGRAPH"
	.align	4
	.sectionentsize	8
	.align		4
        /*0000*/ 	.word	0x00000000
	.align		4
        /*0004*/ 	.word	0xffffffff
	.align		4
        /*0008*/ 	.word	0x00000000
	.align		4
        /*000c*/ 	.word	0xfffffffe
	.align		4
        /*0010*/ 	.word	0x00000000
	.align		4
        /*0014*/ 	.word	0xfffffffd
	.align		4
        /*0018*/ 	.word	0x00000000
	.align		4
        /*001c*/ 	.word	0xfffffffc


//--------------------- .text.vote_ballot         --------------------------
	.section	.text.vote_ballot,"ax",@progbits
	.align	128
        .global         vote_ballot
        .type           vote_ballot,@function
        .size           vote_ballot,(.L_x_1 - vote_ballot)
        .other          vote_ballot,@"STO_CUDA_ENTRY STV_DEFAULT"
vote_ballot:
.text.vote_ballot:
[----:B------:R-:W-:Y:S08]  /*0000*/  LDC R1, c[0x0][0x37c] ;  /* 0x0000df00ff017b82 */ /* 0x000ff00000000800 */
[----:B------:R-:W0:Y:S01]  /*0010*/  LDC.64 R2, c[0x0][0x388] ;  /* 0x0000e200ff027b82 */ /* 0x000e220000000a00 */
[----:B------:R-:W0:Y:S01]  /*0020*/  LDCU.64 UR4, c[0x0][0x358] ;  /* 0x00006b00ff0477ac */ /* 0x000e220008000a00 */
[----:B------:R-:W-:-:S02]  /*0030*/  IMAD.MOV.U32 R5, RZ, RZ, 0x1 ;  /* 0x00000001ff057424 */ /* 0x000fc400078e00ff */
[----:B------:R-:W-:Y:S02]  /*0040*/  IMAD.MOV.U32 R7, RZ, RZ, 0xffffff ;  /* 0x00ffffffff077424 */ /* 0x000fe400078e00ff */
[----:B------:R-:W-:Y:S01]  /*0050*/  IMAD.MOV.U32 R9, RZ, RZ, 0x2 ;  /* 0x00000002ff097424 */ /* 0x000fe200078e00ff */
[----:B------:R-:W-:Y:S01]  /*0060*/  VOTE.ANY R5, PT, PT ;  /* 0x0000000000057806 */ /* 0x000fe200038e0100 */
[----:B------:R-:W-:Y:S01]  /*0070*/  IMAD.MOV.U32 R11, RZ, RZ, 0x3 ;  /* 0x00000003ff0b7424 */ /* 0x000fe200078e00ff */
[----:B------:R-:W-:Y:S02]  /*0080*/  VOTE.ANY R7, PT, !PT ;  /* 0x0000000000077806 */ /* 0x000fe400078e0100 */
[----:B------:R-:W-:Y:S02]  /*0090*/  VOTE.ANY R9, PT, PT ;  /* 0x0000000000097806 */ /* 0x000fe400038e0100 */
[----:B------:R-:W-:Y:S01]  /*00a0*/  VOTE.ANY R11, PT, PT ;  /* 0x00000000000b7806 */ /* 0x000fe200038e0100 */
[----:B0-----:R-:W-:Y:S04]  /*00b0*/  ST.E desc[UR4][R2.64], R5 ;  /* 0x0000000502007985 */ /* 0x001fe8000c101904 */
[----:B------:R-:W-:Y:S04]  /*00c0*/  ST.E desc[UR4][R2.64+0x4], R7 ;  /* 0x0000040702007985 */ /* 0x000fe8000c101904 */
[----:B------:R-:W-:Y:S04]  /*00d0*/  ST.E desc[UR4][R2.64+0x8], R9 ;  /* 0x0000080902007985 */ /* 0x000fe8000c101904 */
[----:B------:R-:W-:Y:S01]  /*00e0*/  ST.E desc[UR4][R2.64+0xc], R11 ;  /* 0x00000c0b02007985 */ /* 0x000fe2000c101904 */
[----:B------:R-:W-:Y:S05]  /*00f0*/  EXIT ;  /* 0x000000000000794d */ /* 0x000fea0003800000 */
.L_x_0:
[----:B------:R-:W-:-:S00]  /*0100*/  BRA `(.L_x_0) ;  /* 0xfffffffc00fc7947 */ /* 0x000fc0000383ffff */
[----:B------:R-:W-:-:S00]  /*0110*/  NOP ;  /* 0x0000000000007918 */ /* 0x000fc00000000000 */
        /* <DEDUP_REMOVED lines=14> */
.L_x_1:


//--------------------- .nv.shared.reserved.0     --------------------------
	.section	.nv.shared.reserved.0,"aw",@nobits
	.weak		__nv_reservedSMEM_offset_0_alias
	.size		__nv_reservedSMEM_offset_0_alias, 0, 64
	.other		__nv_reservedSMEM_offset_0_alias,@"STO_CUDA_RESERVED_SHARED STV_DEFAULT"
__nv_reservedSMEM_offset_0_alias:
	.zero		0
	.zero		64


//--------------------- .nv.constant0.vote_ballot --------------------------
	.section	.nv.constant0.vote_ballot,"a",@progbits
	.sectionflags	@""
	.align	4
.nv.constant0.vote_ballot:
	.zero		912


//--------------------- SYMBOLS --------------------------

	.type		.nv.reservedSmem.offset0,@object
	.size		.nv.reservedSmem.offset0,0x4
